//
// Generated by NVIDIA NVVM Compiler
//
// Compiler Build ID: CL-36424714
// Cuda compilation tools, release 13.0, V13.0.88
// Based on NVVM 20.0.0
//

.version 9.0
.target sm_100
.address_size 64

	// .globl	_Z9vectorAddPfS_S_

.visible .entry _Z9vectorAddPfS_S_(
	.param .u64 .ptr .align 1 _Z9vectorAddPfS_S__param_0,
	.param .u64 .ptr .align 1 _Z9vectorAddPfS_S__param_1,
	.param .u64 .ptr .align 1 _Z9vectorAddPfS_S__param_2
)
{
	.reg .pred 	%p<2>;
	.reg .b32 	%r<5>;
	.reg .b32 	%f<4>;
	.reg .b64 	%rd<11>;

	ld.param.u64 	%rd1, [_Z9vectorAddPfS_S__param_0];
	ld.param.u64 	%rd2, [_Z9vectorAddPfS_S__param_1];
	ld.param.u64 	%rd3, [_Z9vectorAddPfS_S__param_2];
	mov.u32 	%r2, %ctaid.x;
	mov.u32 	%r3, %ntid.x;
	mov.u32 	%r4, %tid.x;
	mad.lo.s32 	%r1, %r2, %r3, %r4;
	setp.gt.u32 	%p1, %r1, 249999999;
	@%p1 bra 	$L__BB0_2;
	cvta.to.global.u64 	%rd4, %rd1;
	cvta.to.global.u64 	%rd5, %rd2;
	cvta.to.global.u64 	%rd6, %rd3;
	mul.wide.u32 	%rd7, %r1, 4;
	add.s64 	%rd8, %rd4, %rd7;
	ld.global.f32 	%f1, [%rd8];
	add.s64 	%rd9, %rd5, %rd7;
	ld.global.f32 	%f2, [%rd9];
	add.f32 	%f3, %f1, %f2;
	add.s64 	%rd10, %rd6, %rd7;
	st.global.f32 	[%rd10], %f3;
$L__BB0_2:
	ret;

}


// ===== COMPILED SASS (sm_100) =====

	.target	sm_100

	.elftype	@"ET_EXEC"


//--------------------- .note.nv.tkinfo           --------------------------
	.section	.note.nv.tkinfo,"",@"SHT_NOTE"
	.sectionflags	@"SHF_NOTE_NV_TKINFO"
	.tkinfo
        /*0018*/ 	.word	0x00000002
        /*0030*/ 	.string	""
        /*0030*/ 	.string	"ptxas"
        /*0030*/ 	.string	"Cuda compilation tools, release 13.0, V13.0.88"
        /*0030*/ 	.string	"Build cuda_13.0.r13.0/compiler.36424714_0"
        /*0030*/ 	.string	"-arch sm_100 -m 64 "



//--------------------- .note.nv.cuinfo           --------------------------
	.section	.note.nv.cuinfo,"",@"SHT_NOTE"
	.sectionflags	@"SHF_NOTE_NV_CUINFO"
        /*0018*/ 	.short	0x0002
        /*001a*/ 	.short	0x0064
        /*001c*/ 	.short	0x0082
	.zero		2


//--------------------- .nv.info                  --------------------------
	.section	.nv.info,"",@"SHT_CUDA_INFO"
	.align	4


	//----- nvinfo : EIATTR_REGCOUNT
	.align		4
        /*0000*/ 	.byte	0x04, 0x2f
        /*0002*/ 	.short	(.L_1 - .L_0)
	.align		4
.L_0:
        /*0004*/ 	.word	index@(_Z9vectorAddPfS_S_)
        /*0008*/ 	.word	0x0000000c


	//----- nvinfo : EIATTR_FRAME_SIZE
	.align		4
.L_1:
        /*000c*/ 	.byte	0x04, 0x11
        /*000e*/ 	.short	(.L_3 - .L_2)
	.align		4
.L_2:
        /*0010*/ 	.word	index@(_Z9vectorAddPfS_S_)
        /*0014*/ 	.word	0x00000000


	//----- nvinfo : EIATTR_MIN_STACK_SIZE
	.align		4
.L_3:
        /*0018*/ 	.byte	0x04, 0x12
        /*001a*/ 	.short	(.L_5 - .L_4)
	.align		4
.L_4:
        /*001c*/ 	.word	index@(_Z9vectorAddPfS_S_)
        /*0020*/ 	.word	0x00000000
.L_5:


//--------------------- .nv.compat                --------------------------
	.section	.nv.compat,"",@"SHT_CUDA_COMPAT_INFO"
	.align	4
        /*0000*/ 	.byte	0x02, 0x09, 0x00, 0x00, 0x02, 0x02, 0x01, 0x00, 0x02, 0x05, 0x05, 0x00, 0x03, 0x07, 0x01, 0x01
        /*0010*/ 	.byte	0x02, 0x03, 0x00, 0x00, 0x02, 0x06, 0x01, 0x00, 0x04, 0x0b, 0x08, 0x00, 0x09, 0x00, 0x00, 0x00
        /*0020*/ 	.byte	0x00, 0x00, 0x00, 0x00


//--------------------- .nv.info._Z9vectorAddPfS_S_ --------------------------
	.section	.nv.info._Z9vectorAddPfS_S_,"",@"SHT_CUDA_INFO"
	.sectionflags	@""
	.align	4


	//----- nvinfo : EIATTR_CUDA_API_VERSION
	.align		4
        /*0000*/ 	.byte	0x04, 0x37
        /*0002*/ 	.short	(.L_7 - .L_6)
.L_6:
        /*0004*/ 	.word	0x00000082


	//----- nvinfo : EIATTR_KPARAM_INFO
	.align		4
.L_7:
        /*0008*/ 	.byte	0x04, 0x17
        /*000a*/ 	.short	(.L_9 - .L_8)
.L_8:
        /*000c*/ 	.word	0x00000000
        /*0010*/ 	.short	0x0002
        /*0012*/ 	.short	0x0010
        /*0014*/ 	.byte	0x00, 0xf5, 0x21, 0x00


	//----- nvinfo : EIATTR_KPARAM_INFO
	.align		4
.L_9:
        /*0018*/ 	.byte	0x04, 0x17
        /*001a*/ 	.short	(.L_11 - .L_10)
.L_10:
        /*001c*/ 	.word	0x00000000
        /*0020*/ 	.short	0x0001
        /*0022*/ 	.short	0x0008
        /*0024*/ 	.byte	0x00, 0xf5, 0x21, 0x00


	//----- nvinfo : EIATTR_KPARAM_INFO
	.align		4
.L_11:
        /*0028*/ 	.byte	0x04, 0x17
        /*002a*/ 	.short	(.L_13 - .L_12)
.L_12:
        /*002c*/ 	.word	0x00000000
        /*0030*/ 	.short	0x0000
        /*0032*/ 	.short	0x0000
        /*0034*/ 	.byte	0x00, 0xf5, 0x21, 0x00


	//----- nvinfo : EIATTR_SPARSE_MMA_MASK
	.align		4
.L_13:
        /*0038*/ 	.byte	0x03, 0x50
        /*003a*/ 	.short	0x0000


	//----- nvinfo : EIATTR_MAXREG_COUNT
	.align		4
        /*003c*/ 	.byte	0x03, 0x1b
        /*003e*/ 	.short	0x00ff


	//----- nvinfo : EIATTR_MERCURY_ISA_VERSION
	.align		4
        /*0040*/ 	.byte	0x03, 0x5f
        /*0042*/ 	.short	0x0101


	//----- nvinfo : EIATTR_VRC_CTA_INIT_COUNT
	.align		4
        /*0044*/ 	.byte	0x02, 0x4a
	.zero		1
	.zero		1


	//----- nvinfo : EIATTR_EXIT_INSTR_OFFSETS
	.align		4
        /*0048*/ 	.byte	0x04, 0x1c
        /*004a*/ 	.short	(.L_15 - .L_14)


	//   ....[0]....
.L_14:
        /*004c*/ 	.word	0x00000060


	//   ....[1]....
        /*0050*/ 	.word	0x00000120


	//----- nvinfo : EIATTR_CBANK_PARAM_SIZE
	.align		4
.L_15:
        /*0054*/ 	.byte	0x03, 0x19
        /*0056*/ 	.short	0x0018


	//----- nvinfo : EIATTR_PARAM_CBANK
	.align		4
        /*0058*/ 	.byte	0x04, 0x0a
        /*005a*/ 	.short	(.L_17 - .L_16)
	.align		4
.L_16:
        /*005c*/ 	.word	index@(.nv.constant0._Z9vectorAddPfS_S_)
        /*0060*/ 	.short	0x0380
        /*0062*/ 	.short	0x0018


	//----- nvinfo : EIATTR_SW_WAR
	.align		4
.L_17:
        /*0064*/ 	.byte	0x04, 0x36
        /*0066*/ 	.short	(.L_19 - .L_18)
.L_18:
        /*0068*/ 	.word	0x00000008
.L_19:


//--------------------- .nv.callgraph             --------------------------
	.section	.nv.callgraph,"",@"SHT_CUDA_CALLGRAPH"
	.align	4
	.sectionentsize	8
	.align		4
        /*0000*/ 	.word	0x00000000
	.align		4
        /*0004*/ 	.word	0xffffffff
	.align		4
        /*0008*/ 	.word	0x00000000
	.align		4
        /*000c*/ 	.word	0xfffffffe
	.align		4
        /*0010*/ 	.word	0x00000000
	.align		4
        /*0014*/ 	.word	0xfffffffd
	.align		4
        /*0018*/ 	.word	0x00000000
	.align		4
        /*001c*/ 	.word	0xfffffffc


//--------------------- .text._Z9vectorAddPfS_S_  --------------------------
	.section	.text._Z9vectorAddPfS_S_,"ax",@progbits
	.align	128
        .global         _Z9vectorAddPfS_S_
        .type           _Z9vectorAddPfS_S_,@function
        .size           _Z9vectorAddPfS_S_,(.L_x_1 - _Z9vectorAddPfS_S_)
        .other          _Z9vectorAddPfS_S_,@"STO_CUDA_ENTRY STV_DEFAULT"
_Z9vectorAddPfS_S_:
.text._Z9vectorAddPfS_S_:
[----:B------:R-:W-:Y:S01]  /*0000*/  LDC R1, c[0x0][0x37c] ;  /* 0x0000df00ff017b82 */ /* 0x000fe20000000800 */
[----:B------:R-:W0:Y:S07]  /*0010*/  S2R R0, SR_TID.X ;  /* 0x0000000000007919 */ /* 0x000e2e0000002100 */
[----:B------:R-:W0:Y:S08]  /*0020*/  S2UR UR4, SR_CTAID.X ;  /* 0x00000000000479c3 */ /* 0x000e300000002500 */
[----:B------:R-:W0:Y:S02]  /*0030*/  LDC R9, c[0x0][0x360] ;  /* 0x0000d800ff097b82 */ /* 0x000e240000000800 */
[----:B0-----:R-:W-:-:S05]  /*0040*/  IMAD R9, R9, UR4, R0 ;  /* 0x0000000409097c24 */ /* 0x001fca000f8e0200 */
[----:B------:R-:W-:-:S13]  /*0050*/  ISETP.GT.U32.AND P0, PT, R9, 0xee6b27f, PT ;  /* 0x0ee6b27f0900780c */ /* 0x000fda0003f04070 */
[----:B------:R-:W-:Y:S05]  /*0060*/  @P0 EXIT ;  /* 0x000000000000094d */ /* 0x000fea0003800000 */
[----:B------:R-:W0:Y:S01]  /*0070*/  LDC.64 R2, c[0x0][0x380] ;  /* 0x0000e000ff027b82 */ /* 0x000e220000000a00 */
[----:B------:R-:W1:Y:S07]  /*0080*/  LDCU.64 UR4, c[0x0][0x358] ;  /* 0x00006b00ff0477ac */ /* 0x000e6e0008000a00 */
[----:B------:R-:W2:Y:S08]  /*0090*/  LDC.64 R4, c[0x0][0x388] ;  /* 0x0000e200ff047b82 */ /* 0x000eb00000000a00 */
[----:B------:R-:W3:Y:S01]  /*00a0*/  LDC.64 R6, c[0x0][0x390] ;  /* 0x0000e400ff067b82 */ /* 0x000ee20000000a00 */
[----:B0-----:R-:W-:-:S06]  /*00b0*/  IMAD.WIDE.U32 R2, R9, 0x4, R2 ;  /* 0x0000000409027825 */ /* 0x001fcc00078e0002 */
[----:B-1----:R-:W4:Y:S01]  /*00c0*/  LDG.E R2, desc[UR4][R2.64] ;  /* 0x0000000402027981 */ /* 0x002f22000c1e1900 */
[----:B--2---:R-:W-:-:S06]  /*00d0*/  IMAD.WIDE.U32 R4, R9, 0x4, R4 ;  /* 0x0000000409047825 */ /* 0x004fcc00078e0004 */
[----:B------:R-:W4:Y:S01]  /*00e0*/  LDG.E R5, desc[UR4][R4.64] ;  /* 0x0000000404057981 */ /* 0x000f22000c1e1900 */
[----:B---3--:R-:W-:-:S04]  /*00f0*/  IMAD.WIDE.U32 R6, R9, 0x4, R6 ;  /* 0x0000000409067825 */ /* 0x008fc800078e0006 */
[----:B----4-:R-:W-:-:S05]  /*0100*/  FADD R9, R2, R5 ;  /* 0x0000000502097221 */ /* 0x010fca0000000000 */
[----:B------:R-:W-:Y:S01]  /*0110*/  STG.E desc[UR4][R6.64], R9 ;  /* 0x0000000906007986 */ /* 0x000fe2000c101904 */
[----:B------:R-:W-:Y:S05]  /*0120*/  EXIT ;  /* 0x000000000000794d */ /* 0x000fea0003800000 */
.L_x_0:
[----:B------:R-:W-:-:S00]  /*0130*/  BRA `(.L_x_0) ;  /* 0xfffffffc00fc7947 */ /* 0x000fc0000383ffff */
[----:B------:R-:W-:-:S00]  /*0140*/  NOP ;  /* 0x0000000000007918 */ /* 0x000fc00000000000 */
        /* <DEDUP_REMOVED lines=11> */
.L_x_1:


//--------------------- .nv.shared.reserved.0     --------------------------
	.section	.nv.shared.reserved.0,"aw",@nobits
	.weak		__nv_reservedSMEM_offset_0_alias
	.size		__nv_reservedSMEM_offset_0_alias, 0, 64
	.other		__nv_reservedSMEM_offset_0_alias,@"STO_CUDA_RESERVED_SHARED STV_DEFAULT"
__nv_reservedSMEM_offset_0_alias:
	.zero		0
	.zero		64


//--------------------- .nv.constant0._Z9vectorAddPfS_S_ --------------------------
	.section	.nv.constant0._Z9vectorAddPfS_S_,"a",@progbits
	.sectionflags	@""
	.align	4
.nv.constant0._Z9vectorAddPfS_S_:
	.zero		920


//--------------------- SYMBOLS --------------------------

	.type		.nv.reservedSmem.offset0,@object
	.size		.nv.reservedSmem.offset0,0x4
